//
// Generated by NVIDIA NVVM Compiler
//
// Compiler Build ID: CL-36424714
// Cuda compilation tools, release 13.0, V13.0.88
// Based on NVVM 20.0.0
//

.version 9.0
.target sm_100
.address_size 64

	// .globl	_Z10raceKernelPi

.visible .entry _Z10raceKernelPi(
	.param .u64 .ptr .align 1 _Z10raceKernelPi_param_0
)
{
	.reg .b32 	%r<2>;
	.reg .b64 	%rd<5>;

	ld.param.u64 	%rd1, [_Z10raceKernelPi_param_0];
	cvta.to.global.u64 	%rd2, %rd1;
	mov.u32 	%r1, %tid.x;
	mul.wide.u32 	%rd3, %r1, 4;
	add.s64 	%rd4, %rd2, %rd3;
	st.global.u32 	[%rd4], %r1;
	ret;

}


// ===== COMPILED SASS (sm_100) =====

	.target	sm_100

	.elftype	@"ET_EXEC"


//--------------------- .note.nv.tkinfo           --------------------------
	.section	.note.nv.tkinfo,"",@"SHT_NOTE"
	.sectionflags	@"SHF_NOTE_NV_TKINFO"
	.tkinfo
        /*0018*/ 	.word	0x00000002
        /*0030*/ 	.string	""
        /*0030*/ 	.string	"ptxas"
        /*0030*/ 	.string	"Cuda compilation tools, release 13.0, V13.0.88"
        /*0030*/ 	.string	"Build cuda_13.0.r13.0/compiler.36424714_0"
        /*0030*/ 	.string	"-arch sm_100 -m 64 "



//--------------------- .note.nv.cuinfo           --------------------------
	.section	.note.nv.cuinfo,"",@"SHT_NOTE"
	.sectionflags	@"SHF_NOTE_NV_CUINFO"
        /*0018*/ 	.short	0x0002
        /*001a*/ 	.short	0x0064
        /*001c*/ 	.short	0x0082
	.zero		2


//--------------------- .nv.info                  --------------------------
	.section	.nv.info,"",@"SHT_CUDA_INFO"
	.align	4


	//----- nvinfo : EIATTR_REGCOUNT
	.align		4
        /*0000*/ 	.byte	0x04, 0x2f
        /*0002*/ 	.short	(.L_1 - .L_0)
	.align		4
.L_0:
        /*0004*/ 	.word	index@(_Z10raceKernelPi)
        /*0008*/ 	.word	0x00000008


	//----- nvinfo : EIATTR_FRAME_SIZE
	.align		4
.L_1:
        /*000c*/ 	.byte	0x04, 0x11
        /*000e*/ 	.short	(.L_3 - .L_2)
	.align		4
.L_2:
        /*0010*/ 	.word	index@(_Z10raceKernelPi)
        /*0014*/ 	.word	0x00000000


	//----- nvinfo : EIATTR_MIN_STACK_SIZE
	.align		4
.L_3:
        /*0018*/ 	.byte	0x04, 0x12
        /*001a*/ 	.short	(.L_5 - .L_4)
	.align		4
.L_4:
        /*001c*/ 	.word	index@(_Z10raceKernelPi)
        /*0020*/ 	.word	0x00000000
.L_5:


//--------------------- .nv.compat                --------------------------
	.section	.nv.compat,"",@"SHT_CUDA_COMPAT_INFO"
	.align	4
        /*0000*/ 	.byte	0x02, 0x09, 0x00, 0x00, 0x02, 0x02, 0x01, 0x00, 0x02, 0x05, 0x05, 0x00, 0x03, 0x07, 0x01, 0x01
        /*0010*/ 	.byte	0x02, 0x03, 0x00, 0x00, 0x02, 0x06, 0x01, 0x00, 0x04, 0x0b, 0x08, 0x00, 0x09, 0x00, 0x00, 0x00
        /*0020*/ 	.byte	0x00, 0x00, 0x00, 0x00


//--------------------- .nv.info._Z10raceKernelPi --------------------------
	.section	.nv.info._Z10raceKernelPi,"",@"SHT_CUDA_INFO"
	.sectionflags	@""
	.align	4


	//----- nvinfo : EIATTR_CUDA_API_VERSION
	.align		4
        /*0000*/ 	.byte	0x04, 0x37
        /*0002*/ 	.short	(.L_7 - .L_6)
.L_6:
        /*0004*/ 	.word	0x00000082


	//----- nvinfo : EIATTR_KPARAM_INFO
	.align		4
.L_7:
        /*0008*/ 	.byte	0x04, 0x17
        /*000a*/ 	.short	(.L_9 - .L_8)
.L_8:
        /*000c*/ 	.word	0x00000000
        /*0010*/ 	.short	0x0000
        /*0012*/ 	.short	0x0000
        /*0014*/ 	.byte	0x00, 0xf5, 0x21, 0x00


	//----- nvinfo : EIATTR_SPARSE_MMA_MASK
	.align		4
.L_9:
        /*0018*/ 	.byte	0x03, 0x50
        /*001a*/ 	.short	0x0000


	//----- nvinfo : EIATTR_MAXREG_COUNT
	.align		4
        /*001c*/ 	.byte	0x03, 0x1b
        /*001e*/ 	.short	0x00ff


	//----- nvinfo : EIATTR_MERCURY_ISA_VERSION
	.align		4
        /*0020*/ 	.byte	0x03, 0x5f
        /*0022*/ 	.short	0x0101


	//----- nvinfo : EIATTR_VRC_CTA_INIT_COUNT
	.align		4
        /*0024*/ 	.byte	0x02, 0x4a
	.zero		1
	.zero		1


	//----- nvinfo : EIATTR_EXIT_INSTR_OFFSETS
	.align		4
        /*0028*/ 	.byte	0x04, 0x1c
        /*002a*/ 	.short	(.L_11 - .L_10)


	//   ....[0]....
.L_10:
        /*002c*/ 	.word	0x00000060


	//----- nvinfo : EIATTR_CBANK_PARAM_SIZE
	.align		4
.L_11:
        /*0030*/ 	.byte	0x03, 0x19
        /*0032*/ 	.short	0x0008


	//----- nvinfo : EIATTR_PARAM_CBANK
	.align		4
        /*0034*/ 	.byte	0x04, 0x0a
        /*0036*/ 	.short	(.L_13 - .L_12)
	.align		4
.L_12:
        /*0038*/ 	.word	index@(.nv.constant0._Z10raceKernelPi)
        /*003c*/ 	.short	0x0380
        /*003e*/ 	.short	0x0008


	//----- nvinfo : EIATTR_SW_WAR
	.align		4
.L_13:
        /*0040*/ 	.byte	0x04, 0x36
        /*0042*/ 	.short	(.L_15 - .L_14)
.L_14:
        /*0044*/ 	.word	0x00000008
.L_15:


//--------------------- .nv.callgraph             --------------------------
	.section	.nv.callgraph,"",@"SHT_CUDA_CALLGRAPH"
	.align	4
	.sectionentsize	8
	.align		4
        /*0000*/ 	.word	0x00000000
	.align		4
        /*0004*/ 	.word	0xffffffff
	.align		4
        /*0008*/ 	.word	0x00000000
	.align		4
        /*000c*/ 	.word	0xfffffffe
	.align		4
        /*0010*/ 	.word	0x00000000
	.align		4
        /*0014*/ 	.word	0xfffffffd
	.align		4
        /*0018*/ 	.word	0x00000000
	.align		4
        /*001c*/ 	.word	0xfffffffc


//--------------------- .text._Z10raceKernelPi    --------------------------
	.section	.text._Z10raceKernelPi,"ax",@progbits
	.align	128
        .global         _Z10raceKernelPi
        .type           _Z10raceKernelPi,@function
        .size           _Z10raceKernelPi,(.L_x_1 - _Z10raceKernelPi)
        .other          _Z10raceKernelPi,@"STO_CUDA_ENTRY STV_DEFAULT"
_Z10raceKernelPi:
.text._Z10raceKernelPi:
[----:B------:R-:W-:Y:S01]  /*0000*/  LDC R1, c[0x0][0x37c] ;  /* 0x0000df00ff017b82 */ /* 0x000fe20000000800 */
[----:B------:R-:W0:Y:S07]  /*0010*/  S2R R5, SR_TID.X ;  /* 0x0000000000057919 */ /* 0x000e2e0000002100 */
[----:B------:R-:W0:Y:S01]  /*0020*/  LDC.64 R2, c[0x0][0x380] ;  /* 0x0000e000ff027b82 */ /* 0x000e220000000a00 */
[----:B------:R-:W1:Y:S01]  /*0030*/  LDCU.64 UR4, c[0x0][0x358] ;  /* 0x00006b00ff0477ac */ /* 0x000e620008000a00 */
[----:B0-----:R-:W-:-:S05]  /*0040*/  IMAD.WIDE.U32 R2, R5, 0x4, R2 ;  /* 0x0000000405027825 */ /* 0x001fca00078e0002 */
[----:B-1----:R-:W-:Y:S01]  /*0050*/  STG.E desc[UR4][R2.64], R5 ;  /* 0x0000000502007986 */ /* 0x002fe2000c101904 */
[----:B------:R-:W-:Y:S05]  /*0060*/  EXIT ;  /* 0x000000000000794d */ /* 0x000fea0003800000 */
.L_x_0:
[----:B------:R-:W-:-:S00]  /*0070*/  BRA `(.L_x_0) ;  /* 0xfffffffc00fc7947 */ /* 0x000fc0000383ffff */
[----:B------:R-:W-:-:S00]  /*0080*/  NOP ;  /* 0x0000000000007918 */ /* 0x000fc00000000000 */
[----:B------:R-:W-:-:S00]  /*0090*/  NOP ;  /* 0x0000000000007918 */ /* 0x000fc00000000000 */
[----:B------:R-:W-:-:S00]  /*00a0*/  NOP ;  /* 0x0000000000007918 */ /* 0x000fc00000000000 */
[----:B------:R-:W-:-:S00]  /*00b0*/  NOP ;  /* 0x0000000000007918 */ /* 0x000fc00000000000 */
[----:B------:R-:W-:-:S00]  /*00c0*/  NOP ;  /* 0x0000000000007918 */ /* 0x000fc00000000000 */
[----:B------:R-:W-:-:S00]  /*00d0*/  NOP ;  /* 0x0000000000007918 */ /* 0x000fc00000000000 */
[----:B------:R-:W-:-:S00]  /*00e0*/  NOP ;  /* 0x0000000000007918 */ /* 0x000fc00000000000 */
[----:B------:R-:W-:-:S00]  /*00f0*/  NOP ;  /* 0x0000000000007918 */ /* 0x000fc00000000000 */
.L_x_1:


//--------------------- .nv.shared.reserved.0     --------------------------
	.section	.nv.shared.reserved.0,"aw",@nobits
	.weak		__nv_reservedSMEM_offset_0_alias
	.size		__nv_reservedSMEM_offset_0_alias, 0, 64
	.other		__nv_reservedSMEM_offset_0_alias,@"STO_CUDA_RESERVED_SHARED STV_DEFAULT"
__nv_reservedSMEM_offset_0_alias:
	.zero		0
	.zero		64


//--------------------- .nv.constant0._Z10raceKernelPi --------------------------
	.section	.nv.constant0._Z10raceKernelPi,"a",@progbits
	.sectionflags	@""
	.align	4
.nv.constant0._Z10raceKernelPi:
	.zero		904


//--------------------- SYMBOLS --------------------------

	.type		.nv.reservedSmem.offset0,@object
	.size		.nv.reservedSmem.offset0,0x4
